	.headerflags	@"EF_CUDA_TEXMODE_UNIFIED EF_CUDA_64BIT_ADDRESS EF_CUDA_ACCELERATORS EF_CUDA_SM90 EF_CUDA_VIRTUAL_SM(EF_CUDA_SM90)"
	.elftype	@"ET_EXEC"


//--------------------- .nv.info                  --------------------------
	.section	.nv.info,"",@"SHT_CUDA_INFO"
	.align	4


	//----- nvinfo : EIATTR_REGCOUNT
	.align		4
        /*0000*/ 	.byte	0x04, 0x2f
        /*0002*/ 	.short	(.L_1 - .L_0)
	.align		4
.L_0:
        /*0004*/ 	.word	index@(triton_poi_fused_convolution_leaky_relu_1)
        /*0008*/ 	.word	0x00000012


	//----- nvinfo : EIATTR_MIN_STACK_SIZE
	.align		4
.L_1:
        /*000c*/ 	.byte	0x04, 0x12
        /*000e*/ 	.short	(.L_3 - .L_2)
	.align		4
.L_2:
        /*0010*/ 	.word	index@(triton_poi_fused_convolution_leaky_relu_1)
        /*0014*/ 	.word	0x00000000


	//----- nvinfo : EIATTR_FRAME_SIZE
	.align		4
.L_3:
        /*0018*/ 	.byte	0x04, 0x11
        /*001a*/ 	.short	(.L_5 - .L_4)
	.align		4
.L_4:
        /*001c*/ 	.word	index@(triton_poi_fused_convolution_leaky_relu_1)
        /*0020*/ 	.word	0x00000000


	//----- nvinfo : EIATTR_MIN_STACK_SIZE
	.align		4
.L_5:
        /*0024*/ 	.byte	0x04, 0x12
        /*0026*/ 	.short	(.L_7 - .L_6)
	.align		4
.L_6:
        /*0028*/ 	.word	index@(triton_poi_fused_convolution_leaky_relu_1)
        /*002c*/ 	.word	0x00000000
.L_7:


//--------------------- .nv.info.triton_poi_fused_convolution_leaky_relu_1 --------------------------
	.section	.nv.info.triton_poi_fused_convolution_leaky_relu_1,"",@"SHT_CUDA_INFO"
	.sectionflags	@""
	.align	4


	//----- nvinfo : EIATTR_CUDA_API_VERSION
	.align		4
        /*0000*/ 	.byte	0x04, 0x37
        /*0002*/ 	.short	(.L_9 - .L_8)
.L_8:
        /*0004*/ 	.word	0x0000007c


	//----- nvinfo : EIATTR_KPARAM_INFO
	.align		4
.L_9:
        /*0008*/ 	.byte	0x04, 0x17
        /*000a*/ 	.short	(.L_11 - .L_10)
.L_10:
        /*000c*/ 	.word	0x00000000
        /*0010*/ 	.short	0x0002
        /*0012*/ 	.short	0x0010
        /*0014*/ 	.byte	0x00, 0xf0, 0x11, 0x00


	//----- nvinfo : EIATTR_KPARAM_INFO
	.align		4
.L_11:
        /*0018*/ 	.byte	0x04, 0x17
        /*001a*/ 	.short	(.L_13 - .L_12)
.L_12:
        /*001c*/ 	.word	0x00000000
        /*0020*/ 	.short	0x0001
        /*0022*/ 	.short	0x0008
        /*0024*/ 	.byte	0x00, 0xf4, 0x21, 0x00


	//----- nvinfo : EIATTR_KPARAM_INFO
	.align		4
.L_13:
        /*0028*/ 	.byte	0x04, 0x17
        /*002a*/ 	.short	(.L_15 - .L_14)
.L_14:
        /*002c*/ 	.word	0x00000000
        /*0030*/ 	.short	0x0000
        /*0032*/ 	.short	0x0000
        /*0034*/ 	.byte	0x00, 0xf4, 0x21, 0x00


	//----- nvinfo : EIATTR_SPARSE_MMA_MASK
	.align		4
.L_15:
        /*0038*/ 	.byte	0x03, 0x50
        /*003a*/ 	.short	0x0000


	//----- nvinfo : EIATTR_MAXREG_COUNT
	.align		4
        /*003c*/ 	.byte	0x03, 0x1b
        /*003e*/ 	.short	0x00ff


	//----- nvinfo : EIATTR_EXIT_INSTR_OFFSETS
	.align		4
        /*0040*/ 	.byte	0x04, 0x1c
        /*0042*/ 	.short	(.L_17 - .L_16)


	//   ....[0]....
.L_16:
        /*0044*/ 	.word	0x00000360


	//----- nvinfo : EIATTR_REQNTID
	.align		4
.L_17:
        /*0048*/ 	.byte	0x04, 0x10
        /*004a*/ 	.short	(.L_19 - .L_18)
.L_18:
        /*004c*/ 	.word	0x00000080
        /*0050*/ 	.word	0x00000001
        /*0054*/ 	.word	0x00000001


	//----- nvinfo : EIATTR_CBANK_PARAM_SIZE
	.align		4
.L_19:
        /*0058*/ 	.byte	0x03, 0x19
        /*005a*/ 	.short	0x0014


	//----- nvinfo : EIATTR_PARAM_CBANK
	.align		4
        /*005c*/ 	.byte	0x04, 0x0a
        /*005e*/ 	.short	(.L_21 - .L_20)
	.align		4
.L_20:
        /*0060*/ 	.word	index@(.nv.constant0.triton_poi_fused_convolution_leaky_relu_1)
        /*0064*/ 	.short	0x0210
        /*0066*/ 	.short	0x0014


	//----- nvinfo : EIATTR_SW_WAR
	.align		4
.L_21:
        /*0068*/ 	.byte	0x04, 0x36
        /*006a*/ 	.short	(.L_23 - .L_22)
.L_22:
        /*006c*/ 	.word	0x00000008
.L_23:


//--------------------- .nv.callgraph             --------------------------
	.section	.nv.callgraph,"",@"SHT_CUDA_CALLGRAPH"
	.align	4
	.sectionentsize	8
	.align		4
        /*0000*/ 	.word	0x00000000
	.align		4
        /*0004*/ 	.word	0xffffffff
	.align		4
        /*0008*/ 	.word	0x00000000
	.align		4
        /*000c*/ 	.word	0xfffffffe
	.align		4
        /*0010*/ 	.word	0x00000000
	.align		4
        /*0014*/ 	.word	0xfffffffd
	.align		4
        /*0018*/ 	.word	0x00000000
	.align		4
        /*001c*/ 	.word	0xfffffffc


//--------------------- .text.triton_poi_fused_convolution_leaky_relu_1 --------------------------
	.section	.text.triton_poi_fused_convolution_leaky_relu_1,"ax",@progbits
	.align	128
        .global         triton_poi_fused_convolution_leaky_relu_1
        .type           triton_poi_fused_convolution_leaky_relu_1,@function
        .size           triton_poi_fused_convolution_leaky_relu_1,(.L_x_1 - triton_poi_fused_convolution_leaky_relu_1)
        .other          triton_poi_fused_convolution_leaky_relu_1,@"STO_CUDA_ENTRY STV_DEFAULT"
triton_poi_fused_convolution_leaky_relu_1:
.text.triton_poi_fused_convolution_leaky_relu_1:
[----:B------:R-:W-:Y:S01]  /*0000*/  LDC R1, c[0x0][0x28] ;  /* 0x00000a00ff017b82 */ /* 0x000fe20000000800 */
[----:B------:R-:W1:Y:S07]  /*0010*/  S2R R0, SR_TID.X ;  /* 0x0000000000007919 */ /* 0x000e6e0000002100 */
[----:B------:R-:W2:Y:S01]  /*0020*/  LDC.64 R2, c[0x0][0x218] ;  /* 0x00008600ff027b82 */ /* 0x000ea20000000a00 */
[----:B------:R-:W-:Y:S01]  /*0030*/  ULDC.64 UR4, c[0x0][0x208] ;  /* 0x0000820000047ab9 */ /* 0x000fe20000000a00 */
[----:B------:R-:W3:Y:S06]  /*0040*/  S2R R5, SR_CTAID.X ;  /* 0x0000000000057919 */ /* 0x000eec0000002500 */
[----:B------:R-:W4:Y:S01]  /*0050*/  LDC.64 R8, c[0x0][0x210] ;  /* 0x00008400ff087b82 */ /* 0x000f220000000a00 */
[----:B-1----:R-:W-:-:S02]  /*0060*/  SHF.L.U32 R0, R0, 0x2, RZ ;  /* 0x0000000200007819 */ /* 0x002fc400000006ff */
[----:B---3--:R-:W-:Y:S02]  /*0070*/  SHF.R.S32.HI R4, RZ, 0x15, R5 ;  /* 0x00000015ff047819 */ /* 0x008fe40000011405 */
[----:B------:R-:W-:Y:S02]  /*0080*/  LOP3.LUT R0, R0, 0x1fc, RZ, 0xc0, !PT ;  /* 0x000001fc00007812 */ /* 0x000fe400078ec0ff */
[----:B------:R-:W-:Y:S02]  /*0090*/  SGXT R4, R4, 0x1 ;  /* 0x000000010404781a */ /* 0x000fe40000000200 */
[----:B------:R-:W-:-:S04]  /*00a0*/  LEA R5, R5, R0, 0xa ;  /* 0x0000000005057211 */ /* 0x000fc800078e50ff */
[----:B------:R-:W-:Y:S01]  /*00b0*/  LEA.HI R4, R4, R5, RZ, 0x8 ;  /* 0x0000000504047211 */ /* 0x000fe200078f40ff */
[----:B----4-:R-:W-:-:S03]  /*00c0*/  IMAD.WIDE R8, R5, 0x4, R8 ;  /* 0x0000000405087825 */ /* 0x010fc600078e0208 */
[----:B------:R-:W-:Y:S01]  /*00d0*/  SHF.R.S32.HI R0, RZ, 0x8, R4 ;  /* 0x00000008ff007819 */ /* 0x000fe20000011404 */
[----:B------:R-:W-:-:S03]  /*00e0*/  VIADD R4, R4, 0x200 ;  /* 0x0000020004047836 */ /* 0x000fc60000000000 */
[----:B------:R-:W-:Y:S02]  /*00f0*/  LEA.HI R6, R0, R0, RZ, 0x7 ;  /* 0x0000000000067211 */ /* 0x000fe400078f38ff */
[----:B------:R-:W-:Y:S02]  /*0100*/  SHF.R.S32.HI R12, RZ, 0x8, R4 ;  /* 0x00000008ff0c7819 */ /* 0x000fe40000011404 */
[----:B------:R-:W-:-:S04]  /*0110*/  LOP3.LUT R7, R6, 0xffffff80, RZ, 0xc0, !PT ;  /* 0xffffff8006077812 */ /* 0x000fc800078ec0ff */
[----:B------:R-:W-:Y:S02]  /*0120*/  IADD3 R7, R0, -R7, RZ ;  /* 0x8000000700077210 */ /* 0x000fe40007ffe0ff */
[----:B------:R-:W-:-:S03]  /*0130*/  LEA.HI R0, R12, R12, RZ, 0x7 ;  /* 0x0000000c0c007211 */ /* 0x000fc600078f38ff */
[----:B--2---:R-:W-:Y:S01]  /*0140*/  IMAD.WIDE R10, R7, 0x4, R2 ;  /* 0x00000004070a7825 */ /* 0x004fe200078e0202 */
[----:B------:R-:W-:Y:S01]  /*0150*/  LOP3.LUT R13, R0, 0xffffff80, RZ, 0xc0, !PT ;  /* 0xffffff80000d7812 */ /* 0x000fe200078ec0ff */
[----:B------:R-:W2:Y:S04]  /*0160*/  LDG.E.128 R4, desc[UR4][R8.64] ;  /* 0x0000000408047981 */ /* 0x000ea8000c1e1d00 */
[----:B------:R-:W2:Y:S01]  /*0170*/  LDG.E.EL R10, desc[UR4][R10.64] ;  /* 0x000000040a0a7981 */ /* 0x000ea2000c2e1900 */
[----:B------:R-:W-:-:S04]  /*0180*/  IMAD.IADD R13, R12, 0x1, -R13 ;  /* 0x000000010c0d7824 */ /* 0x000fc800078e0a0d */
[----:B------:R-:W-:Y:S02]  /*0190*/  IMAD.WIDE R2, R13, 0x4, R2 ;  /* 0x000000040d027825 */ /* 0x000fe400078e0202 */
[----:B------:R-:W3:Y:S04]  /*01a0*/  LDG.E.128 R12, desc[UR4][R8.64+0x800] ;  /* 0x00080004080c7981 */ /* 0x000ee8000c1e1d00 */
[----:B------:R-:W3:Y:S01]  /*01b0*/  LDG.E.EL R2, desc[UR4][R2.64] ;  /* 0x0000000402027981 */ /* 0x000ee2000c2e1900 */
[CC--:B--2---:R-:W-:Y:S01]  /*01c0*/  FSETP.GT.AND P6, PT, R5.reuse, -R10.reuse, PT ;  /* 0x8000000a0500720b */ /* 0x0c4fe20003fc4000 */
[----:B------:R-:W-:Y:S01]  /*01d0*/  FADD R5, R5, R10 ;  /* 0x0000000a05057221 */ /* 0x000fe20000000000 */
[-C--:B------:R-:W-:Y:S02]  /*01e0*/  FSETP.GT.AND P0, PT, R6, -R10.reuse, PT ;  /* 0x8000000a0600720b */ /* 0x080fe40003f04000 */
[----:B------:R-:W-:-:S02]  /*01f0*/  FSETP.GT.AND P1, PT, R7, -R10, PT ;  /* 0x8000000a0700720b */ /* 0x000fc40003f24000 */
[----:B------:R-:W-:Y:S02]  /*0200*/  FSETP.GT.AND P2, PT, R4, -R10, PT ;  /* 0x8000000a0400720b */ /* 0x000fe40003f44000 */
[----:B---3--:R-:W-:-:S05]  /*0210*/  FSETP.GT.AND P3, PT, R13, -R2, PT ;  /* 0x800000020d00720b */ /* 0x008fca0003f64000 */
[----:B------:R-:W-:Y:S01]  /*0220*/  @!P6 FMUL R5, R5, 0.20000000298023223877 ;  /* 0x3e4ccccd0505e820 */ /* 0x000fe20000400000 */
[-C--:B------:R-:W-:Y:S02]  /*0230*/  FSETP.GT.AND P4, PT, R14, -R2.reuse, PT ;  /* 0x800000020e00720b */ /* 0x080fe40003f84000 */
[-C--:B------:R-:W-:Y:S02]  /*0240*/  FSETP.GT.AND P5, PT, R15, -R2.reuse, PT ;  /* 0x800000020f00720b */ /* 0x080fe40003fa4000 */
[----:B------:R-:W-:Y:S01]  /*0250*/  FSETP.GT.AND P6, PT, R12, -R2, PT ;  /* 0x800000020c00720b */ /* 0x000fe20003fc4000 */
[--C-:B------:R-:W-:Y:S01]  /*0260*/  FADD R6, R6, R10.reuse ;  /* 0x0000000a06067221 */ /* 0x100fe20000000000 */
[--C-:B------:R-:W-:Y:S01]  /*0270*/  FADD R7, R7, R10.reuse ;  /* 0x0000000a07077221 */ /* 0x100fe20000000000 */
[----:B------:R-:W-:Y:S01]  /*0280*/  FADD R4, R4, R10 ;  /* 0x0000000a04047221 */ /* 0x000fe20000000000 */
[--C-:B------:R-:W-:Y:S01]  /*0290*/  FADD R13, R13, R2.reuse ;  /* 0x000000020d0d7221 */ /* 0x100fe20000000000 */
[--C-:B------:R-:W-:Y:S01]  /*02a0*/  FADD R14, R14, R2.reuse ;  /* 0x000000020e0e7221 */ /* 0x100fe20000000000 */
[--C-:B------:R-:W-:Y:S01]  /*02b0*/  FADD R15, R15, R2.reuse ;  /* 0x000000020f0f7221 */ /* 0x100fe20000000000 */
[----:B------:R-:W-:Y:S01]  /*02c0*/  FADD R12, R12, R2 ;  /* 0x000000020c0c7221 */ /* 0x000fe20000000000 */
[----:B------:R-:W-:Y:S01]  /*02d0*/  @!P0 FMUL R6, R6, 0.20000000298023223877 ;  /* 0x3e4ccccd06068820 */ /* 0x000fe20000400000 */
[----:B------:R-:W-:Y:S01]  /*02e0*/  @!P1 FMUL R7, R7, 0.20000000298023223877 ;  /* 0x3e4ccccd07079820 */ /* 0x000fe20000400000 */
[----:B------:R-:W-:Y:S01]  /*02f0*/  @!P2 FMUL R4, R4, 0.20000000298023223877 ;  /* 0x3e4ccccd0404a820 */ /* 0x000fe20000400000 */
[----:B------:R-:W-:Y:S01]  /*0300*/  @!P3 FMUL R13, R13, 0.20000000298023223877 ;  /* 0x3e4ccccd0d0db820 */ /* 0x000fe20000400000 */
[----:B------:R-:W-:Y:S01]  /*0310*/  @!P4 FMUL R14, R14, 0.20000000298023223877 ;  /* 0x3e4ccccd0e0ec820 */ /* 0x000fe20000400000 */
[----:B------:R-:W-:Y:S01]  /*0320*/  @!P5 FMUL R15, R15, 0.20000000298023223877 ;  /* 0x3e4ccccd0f0fd820 */ /* 0x000fe20000400000 */
[----:B------:R-:W-:Y:S01]  /*0330*/  @!P6 FMUL R12, R12, 0.20000000298023223877 ;  /* 0x3e4ccccd0c0ce820 */ /* 0x000fe20000400000 */
[----:B------:R-:W-:Y:S04]  /*0340*/  STG.E.128 desc[UR4][R8.64], R4 ;  /* 0x0000000408007986 */ /* 0x000fe8000c101d04 */
[----:B------:R-:W-:Y:S01]  /*0350*/  STG.E.128 desc[UR4][R8.64+0x800], R12 ;  /* 0x0008000c08007986 */ /* 0x000fe2000c101d04 */
[----:B------:R-:W-:Y:S05]  /*0360*/  EXIT ;  /* 0x000000000000794d */ /* 0x000fea0003800000 */
.L_x_0:
[----:B------:R-:W-:-:S00]  /*0370*/  BRA `(.L_x_0) ;  /* 0xfffffffc00fc7947 */ /* 0x000fc0000383ffff */
[----:B------:R-:W-:-:S00]  /*0380*/  NOP ;  /* 0x0000000000007918 */ /* 0x000fc00000000000 */
[----:B------:R-:W-:-:S00]  /*0390*/  NOP ;  /* 0x0000000000007918 */ /* 0x000fc00000000000 */
[----:B------:R-:W-:-:S00]  /*03a0*/  NOP ;  /* 0x0000000000007918 */ /* 0x000fc00000000000 */
[----:B------:R-:W-:-:S00]  /*03b0*/  NOP ;  /* 0x0000000000007918 */ /* 0x000fc00000000000 */
[----:B------:R-:W-:-:S00]  /*03c0*/  NOP ;  /* 0x0000000000007918 */ /* 0x000fc00000000000 */
[----:B------:R-:W-:-:S00]  /*03d0*/  NOP ;  /* 0x0000000000007918 */ /* 0x000fc00000000000 */
[----:B------:R-:W-:-:S00]  /*03e0*/  NOP ;  /* 0x0000000000007918 */ /* 0x000fc00000000000 */
[----:B------:R-:W-:-:S00]  /*03f0*/  NOP ;  /* 0x0000000000007918 */ /* 0x000fc00000000000 */
.L_x_1:


//--------------------- .nv.constant0.triton_poi_fused_convolution_leaky_relu_1 --------------------------
	.section	.nv.constant0.triton_poi_fused_convolution_leaky_relu_1,"a",@progbits
	.sectionflags	@""
	.align	4
.nv.constant0.triton_poi_fused_convolution_leaky_relu_1:
	.zero		548
